	.headerflags	@"EF_CUDA_TEXMODE_UNIFIED EF_CUDA_64BIT_ADDRESS EF_CUDA_ACCELERATORS EF_CUDA_SM90 EF_CUDA_VIRTUAL_SM(EF_CUDA_SM90)"
	.elftype	@"ET_EXEC"


//--------------------- .nv.info                  --------------------------
	.section	.nv.info,"",@"SHT_CUDA_INFO"
	.align	4


	//----- nvinfo : EIATTR_REGCOUNT
	.align		4
        /*0000*/ 	.byte	0x04, 0x2f
        /*0002*/ 	.short	(.L_2 - .L_1)
	.align		4
.L_1:
        /*0004*/ 	.word	index@(triton_poi_fused_add_mul_pow_0)
        /*0008*/ 	.word	0x00000016


	//----- nvinfo : EIATTR_MIN_STACK_SIZE
	.align		4
.L_2:
        /*000c*/ 	.byte	0x04, 0x12
        /*000e*/ 	.short	(.L_4 - .L_3)
	.align		4
.L_3:
        /*0010*/ 	.word	index@(triton_poi_fused_add_mul_pow_0)
        /*0014*/ 	.word	0x00000000


	//----- nvinfo : EIATTR_FRAME_SIZE
	.align		4
.L_4:
        /*0018*/ 	.byte	0x04, 0x11
        /*001a*/ 	.short	(.L_6 - .L_5)
	.align		4
.L_5:
        /*001c*/ 	.word	index@(triton_poi_fused_add_mul_pow_0)
        /*0020*/ 	.word	0x00000000


	//----- nvinfo : EIATTR_MIN_STACK_SIZE
	.align		4
.L_6:
        /*0024*/ 	.byte	0x04, 0x12
        /*0026*/ 	.short	(.L_8 - .L_7)
	.align		4
.L_7:
        /*0028*/ 	.word	index@(triton_poi_fused_add_mul_pow_0)
        /*002c*/ 	.word	0x00000000
.L_8:


//--------------------- .nv.info.triton_poi_fused_add_mul_pow_0 --------------------------
	.section	.nv.info.triton_poi_fused_add_mul_pow_0,"",@"SHT_CUDA_INFO"
	.sectionflags	@""
	.align	4


	//----- nvinfo : EIATTR_CUDA_API_VERSION
	.align		4
        /*0000*/ 	.byte	0x04, 0x37
        /*0002*/ 	.short	(.L_10 - .L_9)
.L_9:
        /*0004*/ 	.word	0x0000007c


	//----- nvinfo : EIATTR_KPARAM_INFO
	.align		4
.L_10:
        /*0008*/ 	.byte	0x04, 0x17
        /*000a*/ 	.short	(.L_12 - .L_11)
.L_11:
        /*000c*/ 	.word	0x00000000
        /*0010*/ 	.short	0x0005
        /*0012*/ 	.short	0x0028
        /*0014*/ 	.byte	0x00, 0xf0, 0x11, 0x00


	//----- nvinfo : EIATTR_KPARAM_INFO
	.align		4
.L_12:
        /*0018*/ 	.byte	0x04, 0x17
        /*001a*/ 	.short	(.L_14 - .L_13)
.L_13:
        /*001c*/ 	.word	0x00000000
        /*0020*/ 	.short	0x0004
        /*0022*/ 	.short	0x0020
        /*0024*/ 	.byte	0x00, 0xf4, 0x21, 0x00


	//----- nvinfo : EIATTR_KPARAM_INFO
	.align		4
.L_14:
        /*0028*/ 	.byte	0x04, 0x17
        /*002a*/ 	.short	(.L_16 - .L_15)
.L_15:
        /*002c*/ 	.word	0x00000000
        /*0030*/ 	.short	0x0003
        /*0032*/ 	.short	0x0018
        /*0034*/ 	.byte	0x00, 0xf4, 0x21, 0x00


	//----- nvinfo : EIATTR_KPARAM_INFO
	.align		4
.L_16:
        /*0038*/ 	.byte	0x04, 0x17
        /*003a*/ 	.short	(.L_18 - .L_17)
.L_17:
        /*003c*/ 	.word	0x00000000
        /*0040*/ 	.short	0x0002
        /*0042*/ 	.short	0x0010
        /*0044*/ 	.byte	0x00, 0xf4, 0x21, 0x00


	//----- nvinfo : EIATTR_KPARAM_INFO
	.align		4
.L_18:
        /*0048*/ 	.byte	0x04, 0x17
        /*004a*/ 	.short	(.L_20 - .L_19)
.L_19:
        /*004c*/ 	.word	0x00000000
        /*0050*/ 	.short	0x0001
        /*0052*/ 	.short	0x0008
        /*0054*/ 	.byte	0x00, 0xf4, 0x21, 0x00


	//----- nvinfo : EIATTR_KPARAM_INFO
	.align		4
.L_20:
        /*0058*/ 	.byte	0x04, 0x17
        /*005a*/ 	.short	(.L_22 - .L_21)
.L_21:
        /*005c*/ 	.word	0x00000000
        /*0060*/ 	.short	0x0000
        /*0062*/ 	.short	0x0000
        /*0064*/ 	.byte	0x00, 0xf4, 0x21, 0x00


	//----- nvinfo : EIATTR_SPARSE_MMA_MASK
	.align		4
.L_22:
        /*0068*/ 	.byte	0x03, 0x50
        /*006a*/ 	.short	0x0000


	//----- nvinfo : EIATTR_MAXREG_COUNT
	.align		4
        /*006c*/ 	.byte	0x03, 0x1b
        /*006e*/ 	.short	0x00ff


	//----- nvinfo : EIATTR_EXIT_INSTR_OFFSETS
	.align		4
        /*0070*/ 	.byte	0x04, 0x1c
        /*0072*/ 	.short	(.L_24 - .L_23)


	//   ....[0]....
.L_23:
        /*0074*/ 	.word	0x00001120


	//   ....[1]....
        /*0078*/ 	.word	0x00001140


	//----- nvinfo : EIATTR_REQNTID
	.align		4
.L_24:
        /*007c*/ 	.byte	0x04, 0x10
        /*007e*/ 	.short	(.L_26 - .L_25)
.L_25:
        /*0080*/ 	.word	0x00000080
        /*0084*/ 	.word	0x00000001
        /*0088*/ 	.word	0x00000001


	//----- nvinfo : EIATTR_CRS_STACK_SIZE
	.align		4
.L_26:
        /*008c*/ 	.byte	0x04, 0x1e
        /*008e*/ 	.short	(.L_28 - .L_27)
.L_27:
        /*0090*/ 	.word	0x00000000


	//----- nvinfo : EIATTR_CBANK_PARAM_SIZE
	.align		4
.L_28:
        /*0094*/ 	.byte	0x03, 0x19
        /*0096*/ 	.short	0x002c


	//----- nvinfo : EIATTR_PARAM_CBANK
	.align		4
        /*0098*/ 	.byte	0x04, 0x0a
        /*009a*/ 	.short	(.L_30 - .L_29)
	.align		4
.L_29:
        /*009c*/ 	.word	index@(.nv.constant0.triton_poi_fused_add_mul_pow_0)
        /*00a0*/ 	.short	0x0210
        /*00a2*/ 	.short	0x002c


	//----- nvinfo : EIATTR_SW_WAR
	.align		4
.L_30:
        /*00a4*/ 	.byte	0x04, 0x36
        /*00a6*/ 	.short	(.L_32 - .L_31)
.L_31:
        /*00a8*/ 	.word	0x00000008
.L_32:


//--------------------- .nv.callgraph             --------------------------
	.section	.nv.callgraph,"",@"SHT_CUDA_CALLGRAPH"
	.align	4
	.sectionentsize	8
	.align		4
        /*0000*/ 	.word	0x00000000
	.align		4
        /*0004*/ 	.word	0xffffffff
	.align		4
        /*0008*/ 	.word	0x00000000
	.align		4
        /*000c*/ 	.word	0xfffffffe
	.align		4
        /*0010*/ 	.word	0x00000000
	.align		4
        /*0014*/ 	.word	0xfffffffd
	.align		4
        /*0018*/ 	.word	0x00000000
	.align		4
        /*001c*/ 	.word	0xfffffffc


//--------------------- .nv.constant4             --------------------------
	.section	.nv.constant4,"a",@progbits
	.align	8
	.align		8
.nv.constant4:
        /*0000*/ 	.dword	_$_str


//--------------------- .text.triton_poi_fused_add_mul_pow_0 --------------------------
	.section	.text.triton_poi_fused_add_mul_pow_0,"ax",@progbits
	.align	128
        .global         triton_poi_fused_add_mul_pow_0
        .type           triton_poi_fused_add_mul_pow_0,@function
        .size           triton_poi_fused_add_mul_pow_0,(.L_x_5 - triton_poi_fused_add_mul_pow_0)
        .other          triton_poi_fused_add_mul_pow_0,@"STO_CUDA_ENTRY STV_DEFAULT"
triton_poi_fused_add_mul_pow_0:
.text.triton_poi_fused_add_mul_pow_0:
[----:B------:R-:W0:Y:S01]  /*0000*/  LDC R1, c[0x0][0x28] ;  /* 0x00000a00ff017b82 */ /* 0x000e220000000800 */
[----:B------:R-:W1:Y:S07]  /*0010*/  S2R R0, SR_TID.X ;  /* 0x0000000000007919 */ /* 0x000e6e0000002100 */
[----:B------:R-:W2:Y:S01]  /*0020*/  LDC.64 R2, c[0x0][0x210] ;  /* 0x00008400ff027b82 */ /* 0x000ea20000000a00 */
[----:B------:R-:W-:Y:S01]  /*0030*/  CS2R R6, SRZ ;  /* 0x0000000000067805 */ /* 0x000fe2000001ff00 */
[----:B------:R-:W-:Y:S01]  /*0040*/  ULDC.64 UR4, c[0x0][0x208] ;  /* 0x0000820000047ab9 */ /* 0x000fe20000000a00 */
[----:B------:R-:W3:Y:S05]  /*0050*/  S2R R5, SR_CTAID.X ;  /* 0x0000000000057919 */ /* 0x000eea0000002500 */
[----:B------:R-:W4:Y:S08]  /*0060*/  LDC.64 R10, c[0x0][0x218] ;  /* 0x00008600ff0a7b82 */ /* 0x000f300000000a00 */
[----:B------:R-:W5:Y:S01]  /*0070*/  LDC.64 R12, c[0x0][0x220] ;  /* 0x00008800ff0c7b82 */ /* 0x000f620000000a00 */
[----:B-1----:R-:W-:-:S04]  /*0080*/  SHF.L.U32 R0, R0, 0x1, RZ ;  /* 0x0000000100007819 */ /* 0x002fc800000006ff */
[----:B------:R-:W-:-:S04]  /*0090*/  LOP3.LUT R0, R0, 0xfe, RZ, 0xc0, !PT ;  /* 0x000000fe00007812 */ /* 0x000fc800078ec0ff */
[----:B---3--:R-:W-:-:S04]  /*00a0*/  LEA R8, R5, R0, 0x8 ;  /* 0x0000000005087211 */ /* 0x008fc800078e40ff */
[C---:B------:R-:W-:Y:S01]  /*00b0*/  ISETP.GE.AND P2, PT, R8.reuse, 0x3200, PT ;  /* 0x000032000800780c */ /* 0x040fe20003f46270 */
[----:B--2---:R-:W-:-:S12]  /*00c0*/  IMAD.WIDE R2, R8, 0x4, R2 ;  /* 0x0000000408027825 */ /* 0x004fd800078e0202 */
[----:B------:R1:W2:Y:S01]  /*00d0*/  @!P2 LDG.E.64 R6, desc[UR4][R2.64] ;  /* 0x000000040206a981 */ /* 0x0002a2000c1e1b00 */
[----:B------:R-:W-:Y:S01]  /*00e0*/  CS2R R4, SRZ ;  /* 0x0000000000047805 */ /* 0x000fe2000001ff00 */
[----:B----4-:R-:W-:-:S05]  /*00f0*/  IMAD.WIDE R10, R8, 0x4, R10 ;  /* 0x00000004080a7825 */ /* 0x010fca00078e020a */
[----:B------:R3:W4:Y:S01]  /*0100*/  @!P2 LDG.E.64 R4, desc[UR4][R10.64] ;  /* 0x000000040a04a981 */ /* 0x000722000c1e1b00 */
[----:B------:R-:W-:Y:S01]  /*0110*/  IMAD.HI R0, R8, 0x51eb851f, RZ ;  /* 0x51eb851f08007827 */ /* 0x000fe200078e02ff */
[----:B-1----:R-:W-:-:S04]  /*0120*/  CS2R R2, SRZ ;  /* 0x0000000000027805 */ /* 0x002fc8000001ff00 */
[----:B------:R-:W-:-:S04]  /*0130*/  SHF.R.U32.HI R9, RZ, 0x1f, R0 ;  /* 0x0000001fff097819 */ /* 0x000fc80000011600 */
[----:B------:R-:W-:-:S05]  /*0140*/  LEA.HI.SX32 R9, R0, R9, 0x18 ;  /* 0x0000000900097211 */ /* 0x000fca00078fc2ff */
[----:B------:R-:W-:-:S04]  /*0150*/  IMAD R9, R9, -0x320, R8 ;  /* 0xfffffce009097824 */ /* 0x000fc800078e0208 */
[----:B0----5:R-:W-:Y:S01]  /*0160*/  IMAD.WIDE R12, R9, 0x4, R12 ;  /* 0x00000004090c7825 */ /* 0x021fe200078e020c */
[----:B---3--:R-:W-:-:S04]  /*0170*/  HFMA2.MMA R10, -RZ, RZ, 0.88671875, -10224 ;  /* 0x3b18f0feff0a7435 */ /* 0x008fc800000001ff */
[----:B------:R0:W5:Y:S01]  /*0180*/  @!P2 LDG.E.EL.64 R2, desc[UR4][R12.64] ;  /* 0x000000040c02a981 */ /* 0x000162000c2e1b00 */
[----:B------:R-:W-:Y:S01]  /*0190*/  BSSY B0, `(.L_x_0) ;  /* 0x0000073000007945 */ /* 0x000fe20003800000 */
[C---:B--2---:R-:W-:Y:S01]  /*01a0*/  FADD.FTZ R9, |R6|.reuse, -RZ ;  /* 0x800000ff06097221 */ /* 0x044fe20000010200 */
[----:B------:R-:W-:-:S04]  /*01b0*/  FSETP.NEU.AND P3, PT, R6, RZ, PT ;  /* 0x000000ff0600720b */ /* 0x000fc80003f6d000 */
[----:B------:R-:W-:Y:S02]  /*01c0*/  LOP3.LUT R0, R9, 0x7fffff, RZ, 0xc0, !PT ;  /* 0x007fffff09007812 */ /* 0x000fe400078ec0ff */
[----:B----4-:R-:W-:Y:S02]  /*01d0*/  FSETP.GEU.OR P4, PT, R4, -1, P3 ;  /* 0xbf8000000400780b */ /* 0x010fe40001f8e400 */
[----:B------:R-:W-:-:S04]  /*01e0*/  LOP3.LUT R0, R0, 0x3f800000, RZ, 0xfc, !PT ;  /* 0x3f80000000007812 */ /* 0x000fc800078efcff */
[----:B------:R-:W-:-:S13]  /*01f0*/  FSETP.GT.AND P0, PT, R0, 1.4142135381698608398, PT ;  /* 0x3fb504f30000780b */ /* 0x000fda0003f04000 */
[----:B------:R-:W-:-:S04]  /*0200*/  @P0 FMUL R0, R0, 0.5 ;  /* 0x3f00000000000820 */ /* 0x000fc80000400000 */
[C---:B------:R-:W-:Y:S01]  /*0210*/  FADD R14, R0.reuse, 1 ;  /* 0x3f800000000e7421 */ /* 0x040fe20000000000 */
[----:B------:R-:W-:-:S04]  /*0220*/  FADD R11, R0, -1 ;  /* 0xbf800000000b7421 */ /* 0x000fc80000000000 */
[----:B------:R-:W-:Y:S01]  /*0230*/  FADD R15, R11, R11 ;  /* 0x0000000b0b0f7221 */ /* 0x000fe20000000000 */
[----:B------:R-:W1:Y:S03]  /*0240*/  MUFU.RCP R14, R14 ;  /* 0x0000000e000e7308 */ /* 0x000e660000001000 */
[----:B-1----:R-:W-:-:S04]  /*0250*/  FMUL R16, R14, R15 ;  /* 0x0000000f0e107220 */ /* 0x002fc80000400000 */
[----:B0-----:R-:W-:-:S04]  /*0260*/  FMUL R13, R16, R16 ;  /* 0x00000010100d7220 */ /* 0x001fc80000400000 */
[----:B------:R-:W-:-:S04]  /*0270*/  FFMA.FTZ R0, R13, R10, 0.01249298732727766037 ;  /* 0x3c4caf630d007423 */ /* 0x000fc8000001000a */
[----:B------:R-:W-:-:S04]  /*0280*/  FFMA.FTZ R0, R13, R0, 0.083333469927310943604 ;  /* 0x3daaaabd0d007423 */ /* 0x000fc80000010000 */
[----:B------:R-:W-:Y:S01]  /*0290*/  FMUL.FTZ R13, R13, R0 ;  /* 0x000000000d0d7220 */ /* 0x000fe20000410000 */
[----:B------:R-:W-:-:S03]  /*02a0*/  FFMA R0, -R14, R15, R11 ;  /* 0x0000000f0e007223 */ /* 0x000fc6000000010b */
[----:B------:R-:W-:Y:S01]  /*02b0*/  FMUL.FTZ R13, R16, R13 ;  /* 0x0000000d100d7220 */ /* 0x000fe20000410000 */
[----:B------:R-:W-:Y:S01]  /*02c0*/  FADD R12, R0, R0 ;  /* 0x00000000000c7221 */ /* 0x000fe20000000000 */
[----:B------:R-:W-:Y:S02]  /*02d0*/  SHF.R.U32.HI R0, RZ, 0x17, R9 ;  /* 0x00000017ff007819 */ /* 0x000fe40000011609 */
[CC--:B------:R-:W-:Y:S01]  /*02e0*/  FFMA R17, R14.reuse, R15.reuse, R13 ;  /* 0x0000000f0e117223 */ /* 0x0c0fe2000000000d */
[----:B------:R-:W-:Y:S01]  /*02f0*/  FFMA.FTZ R11, R11, -R16, R12 ;  /* 0x800000100b0b7223 */ /* 0x000fe2000001000c */
[----:B------:R-:W-:Y:S02]  /*0300*/  I2FP.F32.U32 R0, R0 ;  /* 0x0000000000007245 */ /* 0x000fe40000201000 */
[C---:B------:R-:W-:Y:S01]  /*0310*/  FFMA R12, R14.reuse, R15, -R17 ;  /* 0x0000000f0e0c7223 */ /* 0x040fe20000000811 */
[----:B------:R-:W-:Y:S02]  /*0320*/  FMUL.FTZ R11, R14, R11 ;  /* 0x0000000b0e0b7220 */ /* 0x000fe40000410000 */
[----:B------:R-:W-:Y:S01]  /*0330*/  FADD R0, R0, -127 ;  /* 0xc2fe000000007421 */ /* 0x000fe20000000000 */
[----:B------:R-:W-:-:S03]  /*0340*/  FADD R12, R13, R12 ;  /* 0x0000000c0d0c7221 */ /* 0x000fc60000000000 */
[----:B------:R-:W-:Y:S01]  /*0350*/  @P0 FADD R0, R0, 1 ;  /* 0x3f80000000000421 */ /* 0x000fe20000000000 */
[----:B------:R-:W-:-:S03]  /*0360*/  FADD R12, R11, R12 ;  /* 0x0000000c0b0c7221 */ /* 0x000fc60000000000 */
[C---:B------:R-:W-:Y:S01]  /*0370*/  FMUL.FTZ R11, R0.reuse, 0.693145751953125 ;  /* 0x3f317200000b7820 */ /* 0x040fe20000410000 */
[----:B------:R-:W-:Y:S01]  /*0380*/  FADD R14, R17, R12 ;  /* 0x0000000c110e7221 */ /* 0x000fe20000000000 */
[----:B------:R-:W-:-:S03]  /*0390*/  FMUL.FTZ R0, R0, 1.428606765330187045e-06 ;  /* 0x35bfbe8e00007820 */ /* 0x000fc60000410000 */
[----:B------:R-:W-:Y:S01]  /*03a0*/  FADD R16, R14, R11 ;  /* 0x0000000b0e107221 */ /* 0x000fe20000000000 */
[----:B------:R-:W-:-:S03]  /*03b0*/  FADD R17, R17, -R14 ;  /* 0x8000000e11117221 */ /* 0x000fc60000000000 */
[----:B------:R-:W-:Y:S01]  /*03c0*/  FADD R13, R11, -R16 ;  /* 0x800000100b0d7221 */ /* 0x000fe20000000000 */
[----:B------:R-:W-:Y:S01]  /*03d0*/  FADD R11, R4, 1 ;  /* 0x3f800000040b7421 */ /* 0x000fe20000000000 */
[----:B------:R-:W-:Y:S02]  /*03e0*/  FADD R17, R12, R17 ;  /* 0x000000110c117221 */ /* 0x000fe40000000000 */
[----:B------:R-:W-:Y:S01]  /*03f0*/  FADD R14, R14, R13 ;  /* 0x0000000d0e0e7221 */ /* 0x000fe20000000000 */
[----:B------:R-:W-:-:S03]  /*0400*/  FADD.FTZ R12, |R11|, -RZ ;  /* 0x800000ff0b0c7221 */ /* 0x000fc60000010200 */
[----:B------:R-:W-:Y:S01]  /*0410*/  FADD R17, R17, R14 ;  /* 0x0000000e11117221 */ /* 0x000fe20000000000 */
[----:B------:R-:W-:Y:S01]  /*0420*/  FMUL R14, R11, 0.0001220703125 ;  /* 0x390000000b0e7820 */ /* 0x000fe20000400000 */
[----:B------:R-:W-:Y:S02]  /*0430*/  FSETP.GT.AND P0, PT, R12, 9.99999979021476795361e+33, PT ;  /* 0x77f684df0c00780b */ /* 0x000fe40003f04000 */
[----:B------:R-:W-:Y:S02]  /*0440*/  FADD R17, R0, R17 ;  /* 0x0000001100117221 */ /* 0x000fe40000000000 */
[----:B------:R-:W-:Y:S02]  /*0450*/  FSEL R15, R14, R11, P0 ;  /* 0x0000000b0e0f7208 */ /* 0x000fe40000000000 */
[----:B------:R-:W-:-:S04]  /*0460*/  FADD R13, R16, R17 ;  /* 0x00000011100d7221 */ /* 0x000fc80000000000 */
[----:B------:R-:W-:Y:S01]  /*0470*/  FADD R16, R16, -R13 ;  /* 0x8000000d10107221 */ /* 0x000fe20000000000 */
[----:B------:R-:W-:-:S03]  /*0480*/  FMUL.FTZ R14, R13, R15 ;  /* 0x0000000f0d0e7220 */ /* 0x000fc60000410000 */
[----:B------:R-:W-:Y:S01]  /*0490*/  FADD R0, R17, R16 ;  /* 0x0000001011007221 */ /* 0x000fe20000000000 */
[----:B------:R-:W-:-:S04]  /*04a0*/  FFMA.FTZ R17, R13, R15, -R14 ;  /* 0x0000000f0d117223 */ /* 0x000fc8000001080e */
[----:B------:R-:W-:-:S04]  /*04b0*/  FFMA.FTZ R0, R0, R15, R17 ;  /* 0x0000000f00007223 */ /* 0x000fc80000010011 */
[----:B------:R-:W-:Y:S01]  /*04c0*/  FFMA.FTZ R17, RZ, R13, R0 ;  /* 0x0000000dff117223 */ /* 0x000fe20000010000 */
[----:B------:R-:W-:-:S03]  /*04d0*/  MOV R13, 0x42fc0000 ;  /* 0x42fc0000000d7802 */ /* 0x000fc60000000f00 */
[----:B------:R-:W-:-:S05]  /*04e0*/  FADD.FTZ R15, R14, R17 ;  /* 0x000000110e0f7221 */ /* 0x000fca0000010000 */
[----:B------:R-:W-:-:S04]  /*04f0*/  ISETP.NE.AND P0, PT, R15, 0x42b17218, PT ;  /* 0x42b172180f00780c */ /* 0x000fc80003f05270 */
[----:B------:R-:W-:-:S05]  /*0500*/  FSEL R0, R15, 88.72283172607421875, P0 ;  /* 0x42b172170f007808 */ /* 0x000fca0000000000 */
[----:B------:R-:W-:-:S06]  /*0510*/  FMUL.FTZ R16, R0, 1.4426950216293334961 ;  /* 0x3fb8aa3b00107820 */ /* 0x000fcc0000410000 */
[----:B------:R-:W0:Y:S02]  /*0520*/  FRND.TRUNC R16, R16 ;  /* 0x0000001000107307 */ /* 0x000e24000020d000 */
[----:B0-----:R-:W-:Y:S01]  /*0530*/  FADD.FTZ R18, |R16|, -RZ ;  /* 0x800000ff10127221 */ /* 0x001fe20000010200 */
[----:B------:R-:W-:-:S04]  /*0540*/  LOP3.LUT R19, R13, 0x80000000, R16, 0xb8, !PT ;  /* 0x800000000d137812 */ /* 0x000fc800078eb810 */
[----:B------:R-:W-:-:S04]  /*0550*/  FSETP.GT.AND P0, PT, R18, 126, PT ;  /* 0x42fc00001200780b */ /* 0x000fc80003f04000 */
[----:B------:R-:W-:-:S05]  /*0560*/  FSEL R19, R19, R16, P0 ;  /* 0x0000001013137208 */ /* 0x000fca0000000000 */
[----:B------:R-:W-:-:S04]  /*0570*/  FFMA.FTZ R0, R19, -0.69314718246459960938, R0 ;  /* 0xbf31721813007823 */ /* 0x000fc80000010000 */
[C---:B------:R-:W-:Y:S01]  /*0580*/  FFMA.FTZ R0, R19.reuse, 1.9046542121259335545e-09, R0 ;  /* 0x3102e30813007823 */ /* 0x040fe20000010000 */
[----:B------:R-:W-:-:S03]  /*0590*/  FADD R19, R19, 12583039 ;  /* 0x4b40007f13137421 */ /* 0x000fc60000000000 */
[----:B------:R-:W-:Y:S01]  /*05a0*/  FMUL R18, R0, 1.4426950216293334961 ;  /* 0x3fb8aa3b00127820 */ /* 0x000fe20000400000 */
[----:B------:R-:W-:Y:S01]  /*05b0*/  FMUL R0, R11, 0.5 ;  /* 0x3f0000000b007820 */ /* 0x000fe20000400000 */
[----:B------:R-:W-:-:S04]  /*05c0*/  SHF.L.U32 R19, R19, 0x17, RZ ;  /* 0x0000001713137819 */ /* 0x000fc800000006ff */
[----:B------:R-:W0:Y:S08]  /*05d0*/  MUFU.EX2 R18, R18 ;  /* 0x0000001200127308 */ /* 0x000e300000000800 */
[----:B------:R-:W1:Y:S01]  /*05e0*/  FRND.TRUNC R0, R0 ;  /* 0x0000000000007307 */ /* 0x000e62000020d000 */
[----:B0-----:R-:W-:-:S05]  /*05f0*/  FMUL R19, R19, R18 ;  /* 0x0000001213137220 */ /* 0x001fca0000400000 */
[----:B------:R-:W-:Y:S01]  /*0600*/  FSETP.NEU.AND P5, PT, R19, +INF , PT ;  /* 0x7f8000001300780b */ /* 0x000fe20003fad000 */
[----:B-1----:R-:W-:-:S03]  /*0610*/  FFMA R16, R0, -2, R11 ;  /* 0xc000000000107823 */ /* 0x002fc6000000000b */
[----:B------:R-:W-:Y:S02]  /*0620*/  ISETP.NE.OR P1, PT, R15, 0x42b17218, !P5 ;  /* 0x42b172180f00780c */ /* 0x000fe40006f25670 */
[----:B------:R-:W-:-:S07]  /*0630*/  MOV R0, 0x7f800000 ;  /* 0x7f80000000007802 */ /* 0x000fce0000000f00 */
[----:B------:R-:W-:Y:S01]  /*0640*/  @P5 FADD.FTZ R14, R14, -R15 ;  /* 0x8000000f0e0e5221 */ /* 0x000fe20000010000 */
[----:B------:R-:W-:Y:S02]  /*0650*/  FADD.FTZ R15, |R16|, -RZ ;  /* 0x800000ff100f7221 */ /* 0x000fe40000010200 */
[----:B------:R-:W0:Y:S01]  /*0660*/  @P3 FRND.TRUNC R16, R11 ;  /* 0x0000000b00103307 */ /* 0x000e22000020d000 */
[----:B------:R-:W-:Y:S02]  /*0670*/  @P5 FADD.FTZ R14, R17, R14 ;  /* 0x0000000e110e5221 */ /* 0x000fe40000010000 */
[----:B------:R-:W-:Y:S01]  /*0680*/  FSETP.NEU.AND P0, PT, R15, 1, PT ;  /* 0x3f8000000f00780b */ /* 0x000fe20003f0d000 */
[----:B------:R-:W-:Y:S01]  /*0690*/  @!P3 FADD R15, R6, R6 ;  /* 0x00000006060fb221 */ /* 0x000fe20000000000 */
[----:B------:R-:W-:Y:S01]  /*06a0*/  @!P1 FADD R14, R14, 7.62939453125e-06 ;  /* 0x370000000e0e9421 */ /* 0x000fe20000000000 */
[----:B------:R-:W-:-:S03]  /*06b0*/  FSETP.GEU.OR P1, PT, R6, RZ, !P3 ;  /* 0x000000ff0600720b */ /* 0x000fc60005f2e400 */
[----:B------:R-:W-:Y:S01]  /*06c0*/  @P5 FFMA.FTZ R0, R19, R14, R19 ;  /* 0x0000000e13005223 */ /* 0x000fe20000010013 */
[----:B------:R-:W-:Y:S01]  /*06d0*/  @!P3 SEL R14, R15, RZ, !P0 ;  /* 0x000000ff0f0eb207 */ /* 0x000fe20004000000 */
[----:B------:R-:W-:Y:S01]  /*06e0*/  FADD R15, R9, R12 ;  /* 0x0000000c090f7221 */ /* 0x000fe20000000000 */
[----:B------:R-:W-:Y:S02]  /*06f0*/  FSETP.LT.AND P0, PT, R6, RZ, !P0 ;  /* 0x000000ff0600720b */ /* 0x000fe40004701000 */
[----:B------:R-:W-:Y:S02]  /*0700*/  @!P4 LOP3.LUT R14, R14, 0x7f800000, RZ, 0xfc, !PT ;  /* 0x7f8000000e0ec812 */ /* 0x000fe400078efcff */
[----:B------:R-:W-:Y:S02]  /*0710*/  ISETP.GE.AND P4, PT, R15, 0x7f800000, PT ;  /* 0x7f8000000f00780c */ /* 0x000fe40003f86270 */
[----:B0-----:R-:W-:Y:S01]  /*0720*/  @P3 FSETP.NEU.AND P5, PT, R11, R16, PT ;  /* 0x000000100b00320b */ /* 0x001fe20003fad000 */
[----:B------:R-:W-:Y:S01]  /*0730*/  FADD R16, R5, 1 ;  /* 0x3f80000005107421 */ /* 0x000fe20000000000 */
[----:B------:R-:W-:-:S04]  /*0740*/  @P3 FSEL R0, -R0, R0, P0 ;  /* 0x0000000000003208 */ /* 0x000fc80000000100 */
[----:B------:R-:W-:-:S04]  /*0750*/  @!P1 FSEL R0, R0, +QNAN , !P5 ;  /* 0x7fffffff00009808 */ /* 0x000fc80006800000 */
[----:B------:R-:W-:Y:S01]  /*0760*/  @P3 MOV R14, R0 ;  /* 0x00000000000e3202 */ /* 0x000fe20000000f00 */
[----:B------:R-:W-:Y:S06]  /*0770*/  @!P4 BRA `(.L_x_1) ;  /* 0x000000000050c947 */ /* 0x000fec0003800000 */
[----:B------:R-:W-:Y:S02]  /*0780*/  FSETP.NAN.FTZ.AND P1, PT, |R6|, |R6|, PT ;  /* 0x400000060600720b */ /* 0x000fe40003f38200 */
[----:B------:R-:W-:-:S04]  /*0790*/  FSETP.NAN.FTZ.AND P3, PT, |R11|, |R11|, PT ;  /* 0x4000000b0b00720b */ /* 0x000fc80003f78200 */
[----:B------:R-:W-:-:S13]  /*07a0*/  PLOP3.LUT P1, PT, P1, P3, PT, 0x2, 0x0 ;  /* 0x000000000000781c */ /* 0x000fda0000f26072 */
[----:B------:R-:W-:Y:S01]  /*07b0*/  @!P1 FADD R14, R11, R6 ;  /* 0x000000060b0e9221 */ /* 0x000fe20000000000 */
[----:B------:R-:W-:Y:S06]  /*07c0*/  @!P1 BRA `(.L_x_1) ;  /* 0x00000000003c9947 */ /* 0x000fec0003800000 */
[----:B------:R-:W-:-:S04]  /*07d0*/  FSETP.NEU.AND P3, PT, R12, +INF , PT ;  /* 0x7f8000000c00780b */ /* 0x000fc80003f6d000 */
[----:B------:R-:W-:-:S09]  /*07e0*/  FSETP.GEU.OR P4, PT, R4, -1, P3 ;  /* 0xbf8000000400780b */ /* 0x000fd20001f8e400 */
[----:B------:R-:W-:-:S04]  /*07f0*/  @!P3 FSETP.GT.AND P1, PT, R9, 1, PT ;  /* 0x3f8000000900b80b */ /* 0x000fc80003f24000 */
[----:B------:R-:W-:Y:S02]  /*0800*/  @!P3 SEL R0, RZ, 0x7f800000, !P1 ;  /* 0x7f800000ff00b807 */ /* 0x000fe40004800000 */
[----:B------:R-:W-:Y:S02]  /*0810*/  @!P3 FSETP.NEU.AND P1, PT, R6, -1, PT ;  /* 0xbf8000000600b80b */ /* 0x000fe40003f2d000 */
[----:B------:R-:W-:-:S04]  /*0820*/  @!P4 LOP3.LUT R0, R0, 0x7f800000, RZ, 0x3c, !PT ;  /* 0x7f8000000000c812 */ /* 0x000fc800078e3cff */
[----:B------:R-:W-:Y:S01]  /*0830*/  @!P3 FSEL R14, R0, 1, P1 ;  /* 0x3f800000000eb808 */ /* 0x000fe20000800000 */
[----:B------:R-:W-:Y:S06]  /*0840*/  @!P3 BRA `(.L_x_1) ;  /* 0x00000000001cb947 */ /* 0x000fec0003800000 */
[----:B------:R-:W-:Y:S02]  /*0850*/  FSETP.NEU.AND P1, PT, R9, +INF , PT ;  /* 0x7f8000000900780b */ /* 0x000fe40003f2d000 */
[----:B------:R-:W-:-:S11]  /*0860*/  PLOP3.LUT P3, PT, PT, PT, PT, 0x8, 0x0 ;  /* 0x000000000000781c */ /* 0x000fd60003f6e170 */
[----:B------:R-:W-:Y:S02]  /*0870*/  @!P1 PLOP3.LUT P3, PT, P0, PT, PT, 0x80, 0x0 ;  /* 0x000000000000981c */ /* 0x000fe4000076f070 */
[----:B------:R-:W-:-:S04]  /*0880*/  @!P1 FSETP.GE.AND P0, PT, R11, RZ, PT ;  /* 0x000000ff0b00920b */ /* 0x000fc80003f06000 */
[----:B------:R-:W-:-:S07]  /*0890*/  @!P1 SEL R0, RZ, 0x7f800000, !P0 ;  /* 0x7f800000ff009807 */ /* 0x000fce0004000000 */
[----:B------:R-:W-:-:S04]  /*08a0*/  @P3 IADD3 R0, R0, -0x80000000, RZ ;  /* 0x8000000000003810 */ /* 0x000fc80007ffe0ff */
[----:B------:R-:W-:-:S07]  /*08b0*/  @!P1 MOV R14, R0 ;  /* 0x00000000000e9202 */ /* 0x000fce0000000f00 */
.L_x_1:
[----:B------:R-:W-:Y:S05]  /*08c0*/  BSYNC B0 ;  /* 0x0000000000007941 */ /* 0x000fea0003800000 */
.L_x_0:
[C---:B------:R-:W-:Y:S01]  /*08d0*/  FADD.FTZ R4, |R7|.reuse, -RZ ;  /* 0x800000ff07047221 */ /* 0x040fe20000010200 */
[----:B------:R-:W-:Y:S01]  /*08e0*/  FSETP.NEU.AND P3, PT, R7, RZ, PT ;  /* 0x000000ff0700720b */ /* 0x000fe20003f6d000 */
[----:B------:R-:W-:Y:S03]  /*08f0*/  BSSY B0, `(.L_x_2) ;  /* 0x000006f000007945 */ /* 0x000fe60003800000 */
[----:B------:R-:W-:Y:S02]  /*0900*/  LOP3.LUT R0, R4, 0x7fffff, RZ, 0xc0, !PT ;  /* 0x007fffff04007812 */ /* 0x000fe400078ec0ff */
[----:B------:R-:W-:Y:S02]  /*0910*/  FSETP.GEU.OR P4, PT, R5, -1, P3 ;  /* 0xbf8000000500780b */ /* 0x000fe40001f8e400 */
[----:B------:R-:W-:-:S04]  /*0920*/  LOP3.LUT R9, R0, 0x3f800000, RZ, 0xfc, !PT ;  /* 0x3f80000000097812 */ /* 0x000fc800078efcff */
[----:B------:R-:W-:-:S13]  /*0930*/  FSETP.GT.AND P0, PT, R9, 1.4142135381698608398, PT ;  /* 0x3fb504f30900780b */ /* 0x000fda0003f04000 */
[----:B------:R-:W-:-:S04]  /*0940*/  @P0 FMUL R9, R9, 0.5 ;  /* 0x3f00000009090820 */ /* 0x000fc80000400000 */
[C---:B------:R-:W-:Y:S01]  /*0950*/  FADD R0, R9.reuse, 1 ;  /* 0x3f80000009007421 */ /* 0x040fe20000000000 */
[----:B------:R-:W-:-:S04]  /*0960*/  FADD R15, R9, -1 ;  /* 0xbf800000090f7421 */ /* 0x000fc80000000000 */
[----:B------:R-:W-:Y:S01]  /*0970*/  FADD R17, R15, R15 ;  /* 0x0000000f0f117221 */ /* 0x000fe20000000000 */
[----:B------:R-:W0:Y:S03]  /*0980*/  MUFU.RCP R0, R0 ;  /* 0x0000000000007308 */ /* 0x000e260000001000 */
[----:B0-----:R-:W-:-:S04]  /*0990*/  FMUL R12, R0, R17 ;  /* 0x00000011000c7220 */ /* 0x001fc80000400000 */
[----:B------:R-:W-:-:S04]  /*09a0*/  FMUL R9, R12, R12 ;  /* 0x0000000c0c097220 */ /* 0x000fc80000400000 */
[----:B------:R-:W-:-:S04]  /*09b0*/  FFMA.FTZ R10, R9, R10, 0.01249298732727766037 ;  /* 0x3c4caf63090a7423 */ /* 0x000fc8000001000a */
[----:B------:R-:W-:-:S04]  /*09c0*/  FFMA.FTZ R10, R9, R10, 0.083333469927310943604 ;  /* 0x3daaaabd090a7423 */ /* 0x000fc8000001000a */
[----:B------:R-:W-:Y:S01]  /*09d0*/  FMUL.FTZ R9, R9, R10 ;  /* 0x0000000a09097220 */ /* 0x000fe20000410000 */
[----:B------:R-:W-:-:S03]  /*09e0*/  FFMA R10, -R0, R17, R15 ;  /* 0x00000011000a7223 */ /* 0x000fc6000000010f */
[----:B------:R-:W-:Y:S01]  /*09f0*/  FMUL.FTZ R19, R12, R9 ;  /* 0x000000090c137220 */ /* 0x000fe20000410000 */
[----:B------:R-:W-:Y:S01]  /*0a00*/  SHF.R.U32.HI R9, RZ, 0x17, R4 ;  /* 0x00000017ff097819 */ /* 0x000fe20000011604 */
[----:B------:R-:W-:Y:S02]  /*0a10*/  FADD R10, R10, R10 ;  /* 0x0000000a0a0a7221 */ /* 0x000fe40000000000 */
[CC--:B------:R-:W-:Y:S01]  /*0a20*/  FFMA R18, R0.reuse, R17.reuse, R19 ;  /* 0x0000001100127223 */ /* 0x0c0fe20000000013 */
[----:B------:R-:W-:Y:S01]  /*0a30*/  I2FP.F32.U32 R9, R9 ;  /* 0x0000000900097245 */ /* 0x000fe20000201000 */
[----:B------:R-:W-:Y:S02]  /*0a40*/  FFMA.FTZ R15, R15, -R12, R10 ;  /* 0x8000000c0f0f7223 */ /* 0x000fe4000001000a */
[C---:B------:R-:W-:Y:S02]  /*0a50*/  FFMA R12, R0.reuse, R17, -R18 ;  /* 0x00000011000c7223 */ /* 0x040fe40000000812 */
[----:B------:R-:W-:Y:S01]  /*0a60*/  FADD R10, R9, -127 ;  /* 0xc2fe0000090a7421 */ /* 0x000fe20000000000 */
[----:B------:R-:W-:Y:S01]  /*0a70*/  FMUL.FTZ R15, R0, R15 ;  /* 0x0000000f000f7220 */ /* 0x000fe20000410000 */
[----:B------:R-:W-:Y:S01]  /*0a80*/  FADD R12, R19, R12 ;  /* 0x0000000c130c7221 */ /* 0x000fe20000000000 */
[----:B------:R-:W-:Y:S01]  /*0a90*/  FMUL R19, R16, 0.0001220703125 ;  /* 0x3900000010137820 */ /* 0x000fe20000400000 */
[----:B------:R-:W-:-:S02]  /*0aa0*/  @P0 FADD R10, R10, 1 ;  /* 0x3f8000000a0a0421 */ /* 0x000fc40000000000 */
[----:B------:R-:W-:Y:S02]  /*0ab0*/  FADD R15, R15, R12 ;  /* 0x0000000c0f0f7221 */ /* 0x000fe40000000000 */
[C---:B------:R-:W-:Y:S01]  /*0ac0*/  FMUL.FTZ R0, R10.reuse, 0.693145751953125 ;  /* 0x3f3172000a007820 */ /* 0x040fe20000410000 */
[----:B------:R-:W-:Y:S01]  /*0ad0*/  FMUL.FTZ R10, R10, 1.428606765330187045e-06 ;  /* 0x35bfbe8e0a0a7820 */ /* 0x000fe20000410000 */
[----:B------:R-:W-:-:S04]  /*0ae0*/  FADD R9, R18, R15 ;  /* 0x0000000f12097221 */ /* 0x000fc80000000000 */
[----:B------:R-:W-:Y:S01]  /*0af0*/  FADD R17, R9, R0 ;  /* 0x0000000009117221 */ /* 0x000fe20000000000 */
[----:B------:R-:W-:-:S03]  /*0b00*/  FADD R18, R18, -R9 ;  /* 0x8000000912127221 */ /* 0x000fc60000000000 */
[----:B------:R-:W-:Y:S01]  /*0b10*/  FADD R0, R0, -R17 ;  /* 0x8000001100007221 */ /* 0x000fe20000000000 */
[----:B------:R-:W-:-:S03]  /*0b20*/  FADD R18, R15, R18 ;  /* 0x000000120f127221 */ /* 0x000fc60000000000 */
[----:B------:R-:W-:Y:S01]  /*0b30*/  FADD R15, R9, R0 ;  /* 0x00000000090f7221 */ /* 0x000fe20000000000 */
[----:B------:R-:W-:-:S03]  /*0b40*/  FADD.FTZ R9, |R16|, -RZ ;  /* 0x800000ff10097221 */ /* 0x000fc60000010200 */
[----:B------:R-:W-:Y:S02]  /*0b50*/  FADD R15, R18, R15 ;  /* 0x0000000f120f7221 */ /* 0x000fe40000000000 */
        /* <DEDUP_REMOVED lines=9> */
[----:B------:R-:W-:-:S04]  /*0bf0*/  FFMA.FTZ R17, RZ, R15, R0 ;  /* 0x0000000fff117223 */ /* 0x000fc80000010000 */
        /* <DEDUP_REMOVED lines=14> */
[----:B------:R-:W-:Y:S02]  /*0ce0*/  SHF.L.U32 R12, R13, 0x17, RZ ;  /* 0x000000170d0c7819 */ /* 0x000fe400000006ff */
[----:B------:R-:W0:Y:S08]  /*0cf0*/  MUFU.EX2 R19, R18 ;  /* 0x0000001200137308 */ /* 0x000e300000000800 */
[----:B------:R1:W2:Y:S01]  /*0d00*/  FRND.TRUNC R13, R0 ;  /* 0x00000000000d7307 */ /* 0x0002a2000020d000 */
[----:B0-----:R-:W-:Y:S01]  /*0d10*/  FMUL R19, R12, R19 ;  /* 0x000000130c137220 */ /* 0x001fe20000400000 */
[----:B-1----:R-:W-:-:S04]  /*0d20*/  MOV R0, 0x7f800000 ;  /* 0x7f80000000007802 */ /* 0x002fc80000000f00 */
[----:B------:R-:W-:Y:S01]  /*0d30*/  FSETP.NEU.AND P5, PT, R19, +INF , PT ;  /* 0x7f8000001300780b */ /* 0x000fe20003fad000 */
[----:B--2---:R-:W-:-:S03]  /*0d40*/  FFMA R13, R13, -2, R16 ;  /* 0xc00000000d0d7823 */ /* 0x004fc60000000010 */
[----:B------:R-:W-:Y:S01]  /*0d50*/  ISETP.NE.OR P1, PT, R15, 0x42b17218, !P5 ;  /* 0x42b172180f00780c */ /* 0x000fe20006f25670 */
[----:B------:R-:W-:Y:S02]  /*0d60*/  FADD.FTZ R12, |R13|, -RZ ;  /* 0x800000ff0d0c7221 */ /* 0x000fe40000010200 */
[----:B------:R-:W0:Y:S03]  /*0d70*/  @P3 FRND.TRUNC R13, R16 ;  /* 0x00000010000d3307 */ /* 0x000e26000020d000 */
[----:B------:R-:W-:-:S03]  /*0d80*/  FSETP.NEU.AND P0, PT, R12, 1, PT ;  /* 0x3f8000000c00780b */ /* 0x000fc60003f0d000 */
[----:B------:R-:W-:Y:S01]  /*0d90*/  @P5 FADD.FTZ R10, R10, -R15 ;  /* 0x8000000f0a0a5221 */ /* 0x000fe20000010000 */
[----:B------:R-:W-:-:S03]  /*0da0*/  @!P3 FADD R12, R7, R7 ;  /* 0x00000007070cb221 */ /* 0x000fc60000000000 */
[----:B------:R-:W-:Y:S02]  /*0db0*/  @P5 FADD.FTZ R10, R17, R10 ;  /* 0x0000000a110a5221 */ /* 0x000fe40000010000 */
[----:B------:R-:W-:Y:S02]  /*0dc0*/  @!P3 SEL R12, R12, RZ, !P0 ;  /* 0x000000ff0c0cb207 */ /* 0x000fe40004000000 */
[----:B------:R-:W-:Y:S01]  /*0dd0*/  @!P1 FADD R10, R10, 7.62939453125e-06 ;  /* 0x370000000a0a9421 */ /* 0x000fe20000000000 */
[----:B------:R-:W-:Y:S02]  /*0de0*/  FSETP.GEU.OR P1, PT, R7, RZ, !P3 ;  /* 0x000000ff0700720b */ /* 0x000fe40005f2e400 */
[----:B------:R-:W-:Y:S01]  /*0df0*/  @!P4 LOP3.LUT R12, R12, 0x7f800000, RZ, 0xfc, !PT ;  /* 0x7f8000000c0cc812 */ /* 0x000fe200078efcff */
[----:B------:R-:W-:Y:S01]  /*0e00*/  @P5 FFMA.FTZ R0, R19, R10, R19 ;  /* 0x0000000a13005223 */ /* 0x000fe20000010013 */
[----:B------:R-:W-:Y:S01]  /*0e10*/  FADD R10, R4, R9 ;  /* 0x00000009040a7221 */ /* 0x000fe20000000000 */
[----:B------:R-:W-:-:S02]  /*0e20*/  FSETP.LT.AND P0, PT, R7, RZ, !P0 ;  /* 0x000000ff0700720b */ /* 0x000fc40004701000 */
[----:B0-----:R-:W-:Y:S02]  /*0e30*/  @P3 FSETP.NEU.AND P5, PT, R16, R13, PT ;  /* 0x0000000d1000320b */ /* 0x001fe40003fad000 */
[----:B------:R-:W-:Y:S02]  /*0e40*/  ISETP.GE.AND P4, PT, R10, 0x7f800000, PT ;  /* 0x7f8000000a00780c */ /* 0x000fe40003f86270 */
[----:B------:R-:W-:Y:S02]  /*0e50*/  @P3 FSEL R0, -R0, R0, P0 ;  /* 0x0000000000003208 */ /* 0x000fe40000000100 */
[----:B------:R-:W-:Y:S02]  /*0e60*/  SHF.R.S32.HI R13, RZ, 0x1f, R8 ;  /* 0x0000001fff0d7819 */ /* 0x000fe40000011408 */
[----:B------:R-:W-:-:S04]  /*0e70*/  @!P1 FSEL R0, R0, +QNAN , !P5 ;  /* 0x7fffffff00009808 */ /* 0x000fc80006800000 */
[----:B------:R-:W-:-:S03]  /*0e80*/  @P3 MOV R12, R0 ;  /* 0x00000000000c3202 */ /* 0x000fc60000000f00 */
[----:B------:R-:W-:Y:S05]  /*0e90*/  @!P4 BRA `(.L_x_3) ;  /* 0x000000000050c947 */ /* 0x000fea0003800000 */
        /* <DEDUP_REMOVED lines=20> */
.L_x_3:
[----:B------:R-:W-:Y:S05]  /*0fe0*/  BSYNC B0 ;  /* 0x0000000000007941 */ /* 0x000fea0003800000 */
.L_x_2:
[----:B------:R-:W-:Y:S01]  /*0ff0*/  FSETP.NEU.AND P0, PT, R6, 1, PT ;  /* 0x3f8000000600780b */ /* 0x000fe20003f0d000 */
[----:B------:R-:W-:Y:S01]  /*1000*/  ULDC.64 UR6, c[0x0][0x228] ;  /* 0x00008a0000067ab9 */ /* 0x000fe20000000a00 */
[----:B------:R-:W-:Y:S02]  /*1010*/  SHF.L.U32 R6, R8, 0x2, RZ ;  /* 0x0000000208067819 */ /* 0x000fe400000006ff */
[----:B------:R-:W-:Y:S02]  /*1020*/  FSETP.NEU.AND P1, PT, R11, RZ, PT ;  /* 0x000000ff0b00720b */ /* 0x000fe40003f2d000 */
[----:B------:R-:W-:Y:S02]  /*1030*/  FSETP.NEU.AND P4, PT, R16, RZ, PT ;  /* 0x000000ff1000720b */ /* 0x000fe40003f8d000 */
[----:B------:R-:W-:Y:S02]  /*1040*/  SHF.L.U64.HI R13, R8, 0x2, R13 ;  /* 0x00000002080d7819 */ /* 0x000fe4000001020d */
[----:B------:R-:W-:-:S02]  /*1050*/  IADD3 R4, P5, R6, UR6, RZ ;  /* 0x0000000606047c10 */ /* 0x000fc4000ffbe0ff */
[----:B------:R-:W-:Y:S02]  /*1060*/  FSETP.NEU.AND P3, PT, R7, 1, PT ;  /* 0x3f8000000700780b */ /* 0x000fe40003f6d000 */
[----:B------:R-:W-:Y:S02]  /*1070*/  FSEL R14, R14, 1, P1 ;  /* 0x3f8000000e0e7808 */ /* 0x000fe40000800000 */
[----:B------:R-:W-:Y:S02]  /*1080*/  FSEL R12, R12, 1, P4 ;  /* 0x3f8000000c0c7808 */ /* 0x000fe40002000000 */
[----:B------:R-:W-:Y:S01]  /*1090*/  IADD3.X R5, R13, UR7, RZ, P5, !PT ;  /* 0x000000070d057c10 */ /* 0x000fe2000affe4ff */
[----:B------:R-:W-:Y:S01]  /*10a0*/  ULDC.64 UR6, c[0x0][0x230] ;  /* 0x00008c0000067ab9 */ /* 0x000fe20000000a00 */
[----:B------:R-:W-:Y:S02]  /*10b0*/  FSEL R14, R14, 1, P0 ;  /* 0x3f8000000e0e7808 */ /* 0x000fe40000000000 */
[----:B------:R-:W-:-:S02]  /*10c0*/  FSEL R15, R12, 1, P3 ;  /* 0x3f8000000c0f7808 */ /* 0x000fc40001800000 */
[----:B------:R-:W-:Y:S01]  /*10d0*/  IADD3 R6, P0, R6, UR6, RZ ;  /* 0x0000000606067c10 */ /* 0x000fe2000ff1e0ff */
[----:B-----5:R-:W-:Y:S02]  /*10e0*/  FMUL R2, R14, R2 ;  /* 0x000000020e027220 */ /* 0x020fe40000400000 */
[----:B------:R0:W-:Y:S01]  /*10f0*/  @!P2 STG.E.64 desc[UR4][R4.64], R14 ;  /* 0x0000000e0400a986 */ /* 0x0001e2000c101b04 */
[----:B------:R-:W-:Y:S01]  /*1100*/  IADD3.X R7, R13, UR7, RZ, P0, !PT ;  /* 0x000000070d077c10 */ /* 0x000fe200087fe4ff */
[----:B------:R-:W-:Y:S01]  /*1110*/  FMUL R3, R15, R3 ;  /* 0x000000030f037220 */ /* 0x000fe20000400000 */
[----:B------:R-:W-:Y:S07]  /*1120*/  @P2 EXIT ;  /* 0x000000000000294d */ /* 0x000fee0003800000 */
[----:B------:R-:W-:Y:S01]  /*1130*/  STG.E.64 desc[UR4][R6.64], R2 ;  /* 0x0000000206007986 */ /* 0x000fe2000c101b04 */
[----:B------:R-:W-:Y:S05]  /*1140*/  EXIT ;  /* 0x000000000000794d */ /* 0x000fea0003800000 */
.L_x_4:
[----:B------:R-:W-:-:S00]  /*1150*/  BRA `(.L_x_4) ;  /* 0xfffffffc00fc7947 */ /* 0x000fc0000383ffff */
[----:B------:R-:W-:-:S00]  /*1160*/  NOP ;  /* 0x0000000000007918 */ /* 0x000fc00000000000 */
        /* <DEDUP_REMOVED lines=9> */
.L_x_5:


//--------------------- .nv.global.init           --------------------------
	.section	.nv.global.init,"aw",@progbits
.nv.global.init:
	.type		_$_str,@object
	.size		_$_str,(.L_0 - _$_str)
_$_str:
        /*0000*/ 	.byte	0x5f, 0x5f, 0x43, 0x55, 0x44, 0x41, 0x5f, 0x46, 0x54, 0x5a, 0x00
.L_0:


//--------------------- .nv.constant0.triton_poi_fused_add_mul_pow_0 --------------------------
	.section	.nv.constant0.triton_poi_fused_add_mul_pow_0,"a",@progbits
	.sectionflags	@""
	.align	4
.nv.constant0.triton_poi_fused_add_mul_pow_0:
	.zero		572
